	.headerflags	@"EF_CUDA_TEXMODE_UNIFIED EF_CUDA_64BIT_ADDRESS EF_CUDA_ACCELERATORS EF_CUDA_SM90 EF_CUDA_VIRTUAL_SM(EF_CUDA_SM90)"
	.elftype	@"ET_EXEC"


//--------------------- .nv.info                  --------------------------
	.section	.nv.info,"",@"SHT_CUDA_INFO"
	.align	4


	//----- nvinfo : EIATTR_REGCOUNT
	.align		4
        /*0000*/ 	.byte	0x04, 0x2f
        /*0002*/ 	.short	(.L_1 - .L_0)
	.align		4
.L_0:
        /*0004*/ 	.word	index@(triton_poi_fused_exp_neg_relu_threshold_backward_0)
        /*0008*/ 	.word	0x0000000e


	//----- nvinfo : EIATTR_MIN_STACK_SIZE
	.align		4
.L_1:
        /*000c*/ 	.byte	0x04, 0x12
        /*000e*/ 	.short	(.L_3 - .L_2)
	.align		4
.L_2:
        /*0010*/ 	.word	index@(triton_poi_fused_exp_neg_relu_threshold_backward_0)
        /*0014*/ 	.word	0x00000000


	//----- nvinfo : EIATTR_FRAME_SIZE
	.align		4
.L_3:
        /*0018*/ 	.byte	0x04, 0x11
        /*001a*/ 	.short	(.L_5 - .L_4)
	.align		4
.L_4:
        /*001c*/ 	.word	index@(triton_poi_fused_exp_neg_relu_threshold_backward_0)
        /*0020*/ 	.word	0x00000000


	//----- nvinfo : EIATTR_MIN_STACK_SIZE
	.align		4
.L_5:
        /*0024*/ 	.byte	0x04, 0x12
        /*0026*/ 	.short	(.L_7 - .L_6)
	.align		4
.L_6:
        /*0028*/ 	.word	index@(triton_poi_fused_exp_neg_relu_threshold_backward_0)
        /*002c*/ 	.word	0x00000000
.L_7:


//--------------------- .nv.info.triton_poi_fused_exp_neg_relu_threshold_backward_0 --------------------------
	.section	.nv.info.triton_poi_fused_exp_neg_relu_threshold_backward_0,"",@"SHT_CUDA_INFO"
	.sectionflags	@""
	.align	4


	//----- nvinfo : EIATTR_CUDA_API_VERSION
	.align		4
        /*0000*/ 	.byte	0x04, 0x37
        /*0002*/ 	.short	(.L_9 - .L_8)
.L_8:
        /*0004*/ 	.word	0x0000007c


	//----- nvinfo : EIATTR_KPARAM_INFO
	.align		4
.L_9:
        /*0008*/ 	.byte	0x04, 0x17
        /*000a*/ 	.short	(.L_11 - .L_10)
.L_10:
        /*000c*/ 	.word	0x00000000
        /*0010*/ 	.short	0x0004
        /*0012*/ 	.short	0x0020
        /*0014*/ 	.byte	0x00, 0xf0, 0x11, 0x00


	//----- nvinfo : EIATTR_KPARAM_INFO
	.align		4
.L_11:
        /*0018*/ 	.byte	0x04, 0x17
        /*001a*/ 	.short	(.L_13 - .L_12)
.L_12:
        /*001c*/ 	.word	0x00000000
        /*0020*/ 	.short	0x0003
        /*0022*/ 	.short	0x0018
        /*0024*/ 	.byte	0x00, 0xf4, 0x21, 0x00


	//----- nvinfo : EIATTR_KPARAM_INFO
	.align		4
.L_13:
        /*0028*/ 	.byte	0x04, 0x17
        /*002a*/ 	.short	(.L_15 - .L_14)
.L_14:
        /*002c*/ 	.word	0x00000000
        /*0030*/ 	.short	0x0002
        /*0032*/ 	.short	0x0010
        /*0034*/ 	.byte	0x00, 0xf4, 0x21, 0x00


	//----- nvinfo : EIATTR_KPARAM_INFO
	.align		4
.L_15:
        /*0038*/ 	.byte	0x04, 0x17
        /*003a*/ 	.short	(.L_17 - .L_16)
.L_16:
        /*003c*/ 	.word	0x00000000
        /*0040*/ 	.short	0x0001
        /*0042*/ 	.short	0x0008
        /*0044*/ 	.byte	0x00, 0xf4, 0x21, 0x00


	//----- nvinfo : EIATTR_KPARAM_INFO
	.align		4
.L_17:
        /*0048*/ 	.byte	0x04, 0x17
        /*004a*/ 	.short	(.L_19 - .L_18)
.L_18:
        /*004c*/ 	.word	0x00000000
        /*0050*/ 	.short	0x0000
        /*0052*/ 	.short	0x0000
        /*0054*/ 	.byte	0x00, 0xf4, 0x21, 0x00


	//----- nvinfo : EIATTR_SPARSE_MMA_MASK
	.align		4
.L_19:
        /*0058*/ 	.byte	0x03, 0x50
        /*005a*/ 	.short	0x0000


	//----- nvinfo : EIATTR_MAXREG_COUNT
	.align		4
        /*005c*/ 	.byte	0x03, 0x1b
        /*005e*/ 	.short	0x00ff


	//----- nvinfo : EIATTR_EXIT_INSTR_OFFSETS
	.align		4
        /*0060*/ 	.byte	0x04, 0x1c
        /*0062*/ 	.short	(.L_21 - .L_20)


	//   ....[0]....
.L_20:
        /*0064*/ 	.word	0x00000250


	//   ....[1]....
        /*0068*/ 	.word	0x00000270


	//----- nvinfo : EIATTR_REQNTID
	.align		4
.L_21:
        /*006c*/ 	.byte	0x04, 0x10
        /*006e*/ 	.short	(.L_23 - .L_22)
.L_22:
        /*0070*/ 	.word	0x00000080
        /*0074*/ 	.word	0x00000001
        /*0078*/ 	.word	0x00000001


	//----- nvinfo : EIATTR_CBANK_PARAM_SIZE
	.align		4
.L_23:
        /*007c*/ 	.byte	0x03, 0x19
        /*007e*/ 	.short	0x0024


	//----- nvinfo : EIATTR_PARAM_CBANK
	.align		4
        /*0080*/ 	.byte	0x04, 0x0a
        /*0082*/ 	.short	(.L_25 - .L_24)
	.align		4
.L_24:
        /*0084*/ 	.word	index@(.nv.constant0.triton_poi_fused_exp_neg_relu_threshold_backward_0)
        /*0088*/ 	.short	0x0210
        /*008a*/ 	.short	0x0024


	//----- nvinfo : EIATTR_SW_WAR
	.align		4
.L_25:
        /*008c*/ 	.byte	0x04, 0x36
        /*008e*/ 	.short	(.L_27 - .L_26)
.L_26:
        /*0090*/ 	.word	0x00000008
.L_27:


//--------------------- .nv.callgraph             --------------------------
	.section	.nv.callgraph,"",@"SHT_CUDA_CALLGRAPH"
	.align	4
	.sectionentsize	8
	.align		4
        /*0000*/ 	.word	0x00000000
	.align		4
        /*0004*/ 	.word	0xffffffff
	.align		4
        /*0008*/ 	.word	0x00000000
	.align		4
        /*000c*/ 	.word	0xfffffffe
	.align		4
        /*0010*/ 	.word	0x00000000
	.align		4
        /*0014*/ 	.word	0xfffffffd
	.align		4
        /*0018*/ 	.word	0x00000000
	.align		4
        /*001c*/ 	.word	0xfffffffc


//--------------------- .text.triton_poi_fused_exp_neg_relu_threshold_backward_0 --------------------------
	.section	.text.triton_poi_fused_exp_neg_relu_threshold_backward_0,"ax",@progbits
	.align	128
        .global         triton_poi_fused_exp_neg_relu_threshold_backward_0
        .type           triton_poi_fused_exp_neg_relu_threshold_backward_0,@function
        .size           triton_poi_fused_exp_neg_relu_threshold_backward_0,(.L_x_1 - triton_poi_fused_exp_neg_relu_threshold_backward_0)
        .other          triton_poi_fused_exp_neg_relu_threshold_backward_0,@"STO_CUDA_ENTRY STV_DEFAULT"
triton_poi_fused_exp_neg_relu_threshold_backward_0:
.text.triton_poi_fused_exp_neg_relu_threshold_backward_0:
[----:B------:R-:W0:Y:S02]  /*0000*/  LDC R1, c[0x0][0x28] ;  /* 0x00000a00ff017b82 */ /* 0x000e240000000800 */
[----:B------:R-:W1:Y:S01]  /*0010*/  S2R R0, SR_TID.X ;  /* 0x0000000000007919 */ /* 0x000e620000002100 */
[----:B------:R-:W2:Y:S01]  /*0020*/  LDC.64 R4, c[0x0][0x218] ;  /* 0x00008600ff047b82 */ /* 0x000ea20000000a00 */
[----:B------:R-:W-:Y:S01]  /*0030*/  ULDC.64 UR4, c[0x0][0x208] ;  /* 0x0000820000047ab9 */ /* 0x000fe20000000a00 */
[----:B------:R-:W-:Y:S01]  /*0040*/  ULDC.64 UR6, c[0x0][0x228] ;  /* 0x00008a0000067ab9 */ /* 0x000fe20000000a00 */
[----:B------:R-:W3:Y:S05]  /*0050*/  S2R R9, SR_CTAID.X ;  /* 0x0000000000097919 */ /* 0x000eea0000002500 */
[----:B------:R-:W4:Y:S01]  /*0060*/  LDC.64 R2, c[0x0][0x210] ;  /* 0x00008400ff027b82 */ /* 0x000f220000000a00 */
[----:B-1----:R-:W-:-:S02]  /*0070*/  LOP3.LUT R0, R0, 0x7f, RZ, 0xc0, !PT ;  /* 0x0000007f00007812 */ /* 0x002fc400078ec0ff */
[----:B---3--:R-:W-:-:S03]  /*0080*/  SHF.R.S32.HI R6, RZ, 0x18, R9 ;  /* 0x00000018ff067819 */ /* 0x008fc60000011409 */
[----:B------:R-:W-:Y:S01]  /*0090*/  IMAD R9, R9, 0x80, R0 ;  /* 0x0000008009097824 */ /* 0x000fe200078e0200 */
[----:B------:R-:W-:-:S03]  /*00a0*/  SGXT R0, R6, 0x1 ;  /* 0x000000010600781a */ /* 0x000fc60000000200 */
[C---:B----4-:R-:W-:Y:S01]  /*00b0*/  IMAD.WIDE R2, R9.reuse, 0x4, R2 ;  /* 0x0000000409027825 */ /* 0x050fe200078e0202 */
[----:B------:R-:W-:Y:S02]  /*00c0*/  ISETP.GE.AND P0, PT, R9, 0x100, PT ;  /* 0x000001000900780c */ /* 0x000fe40003f06270 */
[----:B------:R-:W-:-:S04]  /*00d0*/  LEA.HI R0, R0, R9, RZ, 0x2 ;  /* 0x0000000900007211 */ /* 0x000fc800078f10ff */
[----:B------:R-:W-:-:S05]  /*00e0*/  LOP3.LUT R0, R0, 0xfffffffc, RZ, 0xc0, !PT ;  /* 0xfffffffc00007812 */ /* 0x000fca00078ec0ff */
[----:B------:R-:W-:Y:S02]  /*00f0*/  IMAD.IADD R7, R9, 0x1, -R0 ;  /* 0x0000000109077824 */ /* 0x000fe400078e0a00 */
[----:B------:R-:W-:Y:S02]  /*0100*/  IMAD.MOV.U32 R0, RZ, RZ, RZ ;  /* 0x000000ffff007224 */ /* 0x000fe400078e00ff */
[----:B--2---:R-:W-:-:S04]  /*0110*/  IMAD.WIDE R4, R7, 0x4, R4 ;  /* 0x0000000407047825 */ /* 0x004fc800078e0204 */
[----:B------:R-:W-:Y:S01]  /*0120*/  IMAD.MOV.U32 R7, RZ, RZ, RZ ;  /* 0x000000ffff077224 */ /* 0x000fe200078e00ff */
[----:B------:R-:W2:Y:S05]  /*0130*/  @!P0 LDG.E R0, desc[UR4][R2.64] ;  /* 0x0000000402008981 */ /* 0x000eaa000c1e1900 */
[----:B------:R1:W2:Y:S02]  /*0140*/  @!P0 LDG.E.EL R7, desc[UR4][R4.64] ;  /* 0x0000000404078981 */ /* 0x0002a4000c2e1900 */
[----:B-1----:R-:W-:-:S04]  /*0150*/  IADD3 R4, P2, R9, UR6, RZ ;  /* 0x0000000609047c10 */ /* 0x002fc8000ff5e0ff */
[----:B------:R-:W-:Y:S01]  /*0160*/  LEA.HI.X.SX32 R5, R9, UR7, 0x1, P2 ;  /* 0x0000000709057c11 */ /* 0x000fe200090f0eff */
[----:B--2---:R-:W-:Y:S01]  /*0170*/  FADD R6, R7, R0 ;  /* 0x0000000007067221 */ /* 0x004fe20000000000 */
[----:B------:R-:W-:-:S04]  /*0180*/  FSETP.GEU.AND P1, PT, R0, -R7, PT ;  /* 0x800000070000720b */ /* 0x000fc80003f2e000 */
[----:B------:R-:W-:-:S04]  /*0190*/  FSEL R0, R6, RZ, P1 ;  /* 0x000000ff06007208 */ /* 0x000fc80000800000 */
[----:B------:R-:W-:Y:S01]  /*01a0*/  FSETP.GTU.AND P3, PT, R0, RZ, PT ;  /* 0x000000ff0000720b */ /* 0x000fe20003f6c000 */
[----:B------:R-:W-:-:S04]  /*01b0*/  FADD R6, RZ, -R0 ;  /* 0x80000000ff067221 */ /* 0x000fc80000000000 */
[----:B------:R-:W-:Y:S02]  /*01c0*/  FMUL R8, R6, 1.4426950216293334961 ;  /* 0x3fb8aa3b06087820 */ /* 0x000fe40000400000 */
[----:B------:R-:W1:Y:S03]  /*01d0*/  LDC.64 R6, c[0x0][0x220] ;  /* 0x00008800ff067b82 */ /* 0x000e660000000a00 */
[----:B------:R-:W-:-:S13]  /*01e0*/  FSETP.GEU.AND P1, PT, R8, -126, PT ;  /* 0xc2fc00000800780b */ /* 0x000fda0003f2e000 */
[----:B------:R-:W-:-:S04]  /*01f0*/  @!P1 FMUL R8, R8, 0.5 ;  /* 0x3f00000008089820 */ /* 0x000fc80000400000 */
[----:B------:R-:W2:Y:S01]  /*0200*/  MUFU.EX2 R11, R8 ;  /* 0x00000008000b7308 */ /* 0x000ea20000000800 */
[----:B-1----:R-:W-:Y:S01]  /*0210*/  IMAD.WIDE R2, R9, 0x4, R6 ;  /* 0x0000000409027825 */ /* 0x002fe200078e0206 */
[----:B------:R-:W-:-:S03]  /*0220*/  SEL R7, RZ, 0x1, P3 ;  /* 0x00000001ff077807 */ /* 0x000fc60001800000 */
[----:B--2---:R-:W-:-:S05]  /*0230*/  @!P1 FMUL R11, R11, R11 ;  /* 0x0000000b0b0b9220 */ /* 0x004fca0000400000 */
[----:B------:R1:W-:Y:S01]  /*0240*/  @!P0 STG.E desc[UR4][R2.64], R11 ;  /* 0x0000000b02008986 */ /* 0x0003e2000c101904 */
[----:B------:R-:W-:Y:S05]  /*0250*/  @P0 EXIT ;  /* 0x000000000000094d */ /* 0x000fea0003800000 */
[----:B------:R-:W-:Y:S01]  /*0260*/  STG.E.U8 desc[UR4][R4.64], R7 ;  /* 0x0000000704007986 */ /* 0x000fe2000c101104 */
[----:B------:R-:W-:Y:S05]  /*0270*/  EXIT ;  /* 0x000000000000794d */ /* 0x000fea0003800000 */
.L_x_0:
[----:B------:R-:W-:-:S00]  /*0280*/  BRA `(.L_x_0) ;  /* 0xfffffffc00fc7947 */ /* 0x000fc0000383ffff */
[----:B------:R-:W-:-:S00]  /*0290*/  NOP ;  /* 0x0000000000007918 */ /* 0x000fc00000000000 */
        /* <DEDUP_REMOVED lines=14> */
.L_x_1:


//--------------------- .nv.constant0.triton_poi_fused_exp_neg_relu_threshold_backward_0 --------------------------
	.section	.nv.constant0.triton_poi_fused_exp_neg_relu_threshold_backward_0,"a",@progbits
	.sectionflags	@""
	.align	4
.nv.constant0.triton_poi_fused_exp_neg_relu_threshold_backward_0:
	.zero		564
